	.headerflags	@"EF_CUDA_TEXMODE_UNIFIED EF_CUDA_64BIT_ADDRESS EF_CUDA_ACCELERATORS EF_CUDA_SM90 EF_CUDA_VIRTUAL_SM(EF_CUDA_SM90)"
	.elftype	@"ET_EXEC"


//--------------------- .nv.info                  --------------------------
	.section	.nv.info,"",@"SHT_CUDA_INFO"
	.align	4


	//----- nvinfo : EIATTR_REGCOUNT
	.align		4
        /*0000*/ 	.byte	0x04, 0x2f
        /*0002*/ 	.short	(.L_3 - .L_2)
	.align		4
.L_2:
        /*0004*/ 	.word	index@(triton_poi_fused__native_batch_norm_legit_no_training_convolution_relu_100)
        /*0008*/ 	.word	0x0000001a


	//----- nvinfo : EIATTR_MIN_STACK_SIZE
	.align		4
.L_3:
        /*000c*/ 	.byte	0x04, 0x12
        /*000e*/ 	.short	(.L_5 - .L_4)
	.align		4
.L_4:
        /*0010*/ 	.word	index@(triton_poi_fused__native_batch_norm_legit_no_training_convolution_relu_100)
        /*0014*/ 	.word	0x00000000


	//----- nvinfo : EIATTR_FRAME_SIZE
	.align		4
.L_5:
        /*0018*/ 	.byte	0x04, 0x11
        /*001a*/ 	.short	(.L_7 - .L_6)
	.align		4
.L_6:
        /*001c*/ 	.word	index@(triton_poi_fused__native_batch_norm_legit_no_training_convolution_relu_100)
        /*0020*/ 	.word	0x00000000


	//----- nvinfo : EIATTR_MIN_STACK_SIZE
	.align		4
.L_7:
        /*0024*/ 	.byte	0x04, 0x12
        /*0026*/ 	.short	(.L_9 - .L_8)
	.align		4
.L_8:
        /*0028*/ 	.word	index@(triton_poi_fused__native_batch_norm_legit_no_training_convolution_relu_100)
        /*002c*/ 	.word	0x00000000
.L_9:


//--------------------- .nv.info.triton_poi_fused__native_batch_norm_legit_no_training_convolution_relu_100 --------------------------
	.section	.nv.info.triton_poi_fused__native_batch_norm_legit_no_training_convolution_relu_100,"",@"SHT_CUDA_INFO"
	.sectionflags	@""
	.align	4


	//----- nvinfo : EIATTR_CUDA_API_VERSION
	.align		4
        /*0000*/ 	.byte	0x04, 0x37
        /*0002*/ 	.short	(.L_11 - .L_10)
.L_10:
        /*0004*/ 	.word	0x0000007c


	//----- nvinfo : EIATTR_KPARAM_INFO
	.align		4
.L_11:
        /*0008*/ 	.byte	0x04, 0x17
        /*000a*/ 	.short	(.L_13 - .L_12)
.L_12:
        /*000c*/ 	.word	0x00000000
        /*0010*/ 	.short	0x0007
        /*0012*/ 	.short	0x0038
        /*0014*/ 	.byte	0x00, 0xf0, 0x11, 0x00


	//----- nvinfo : EIATTR_KPARAM_INFO
	.align		4
.L_13:
        /*0018*/ 	.byte	0x04, 0x17
        /*001a*/ 	.short	(.L_15 - .L_14)
.L_14:
        /*001c*/ 	.word	0x00000000
        /*0020*/ 	.short	0x0006
        /*0022*/ 	.short	0x0030
        /*0024*/ 	.byte	0x00, 0xf4, 0x21, 0x00


	//----- nvinfo : EIATTR_KPARAM_INFO
	.align		4
.L_15:
        /*0028*/ 	.byte	0x04, 0x17
        /*002a*/ 	.short	(.L_17 - .L_16)
.L_16:
        /*002c*/ 	.word	0x00000000
        /*0030*/ 	.short	0x0005
        /*0032*/ 	.short	0x0028
        /*0034*/ 	.byte	0x00, 0xf4, 0x21, 0x00


	//----- nvinfo : EIATTR_KPARAM_INFO
	.align		4
.L_17:
        /*0038*/ 	.byte	0x04, 0x17
        /*003a*/ 	.short	(.L_19 - .L_18)
.L_18:
        /*003c*/ 	.word	0x00000000
        /*0040*/ 	.short	0x0004
        /*0042*/ 	.short	0x0020
        /*0044*/ 	.byte	0x00, 0xf4, 0x21, 0x00


	//----- nvinfo : EIATTR_KPARAM_INFO
	.align		4
.L_19:
        /*0048*/ 	.byte	0x04, 0x17
        /*004a*/ 	.short	(.L_21 - .L_20)
.L_20:
        /*004c*/ 	.word	0x00000000
        /*0050*/ 	.short	0x0003
        /*0052*/ 	.short	0x0018
        /*0054*/ 	.byte	0x00, 0xf4, 0x21, 0x00


	//----- nvinfo : EIATTR_KPARAM_INFO
	.align		4
.L_21:
        /*0058*/ 	.byte	0x04, 0x17
        /*005a*/ 	.short	(.L_23 - .L_22)
.L_22:
        /*005c*/ 	.word	0x00000000
        /*0060*/ 	.short	0x0002
        /*0062*/ 	.short	0x0010
        /*0064*/ 	.byte	0x00, 0xf4, 0x21, 0x00


	//----- nvinfo : EIATTR_KPARAM_INFO
	.align		4
.L_23:
        /*0068*/ 	.byte	0x04, 0x17
        /*006a*/ 	.short	(.L_25 - .L_24)
.L_24:
        /*006c*/ 	.word	0x00000000
        /*0070*/ 	.short	0x0001
        /*0072*/ 	.short	0x0008
        /*0074*/ 	.byte	0x00, 0xf4, 0x21, 0x00


	//----- nvinfo : EIATTR_KPARAM_INFO
	.align		4
.L_25:
        /*0078*/ 	.byte	0x04, 0x17
        /*007a*/ 	.short	(.L_27 - .L_26)
.L_26:
        /*007c*/ 	.word	0x00000000
        /*0080*/ 	.short	0x0000
        /*0082*/ 	.short	0x0000
        /*0084*/ 	.byte	0x00, 0xf4, 0x21, 0x00


	//----- nvinfo : EIATTR_SPARSE_MMA_MASK
	.align		4
.L_27:
        /*0088*/ 	.byte	0x03, 0x50
        /*008a*/ 	.short	0x0000


	//----- nvinfo : EIATTR_MAXREG_COUNT
	.align		4
        /*008c*/ 	.byte	0x03, 0x1b
        /*008e*/ 	.short	0x00ff


	//----- nvinfo : EIATTR_EXIT_INSTR_OFFSETS
	.align		4
        /*0090*/ 	.byte	0x04, 0x1c
        /*0092*/ 	.short	(.L_29 - .L_28)


	//   ....[0]....
.L_28:
        /*0094*/ 	.word	0x00000470


	//----- nvinfo : EIATTR_REQNTID
	.align		4
.L_29:
        /*0098*/ 	.byte	0x04, 0x10
        /*009a*/ 	.short	(.L_31 - .L_30)
.L_30:
        /*009c*/ 	.word	0x00000080
        /*00a0*/ 	.word	0x00000001
        /*00a4*/ 	.word	0x00000001


	//----- nvinfo : EIATTR_CBANK_PARAM_SIZE
	.align		4
.L_31:
        /*00a8*/ 	.byte	0x03, 0x19
        /*00aa*/ 	.short	0x003c


	//----- nvinfo : EIATTR_PARAM_CBANK
	.align		4
        /*00ac*/ 	.byte	0x04, 0x0a
        /*00ae*/ 	.short	(.L_33 - .L_32)
	.align		4
.L_32:
        /*00b0*/ 	.word	index@(.nv.constant0.triton_poi_fused__native_batch_norm_legit_no_training_convolution_relu_100)
        /*00b4*/ 	.short	0x0210
        /*00b6*/ 	.short	0x003c


	//----- nvinfo : EIATTR_SW_WAR
	.align		4
.L_33:
        /*00b8*/ 	.byte	0x04, 0x36
        /*00ba*/ 	.short	(.L_35 - .L_34)
.L_34:
        /*00bc*/ 	.word	0x00000008
.L_35:


//--------------------- .nv.callgraph             --------------------------
	.section	.nv.callgraph,"",@"SHT_CUDA_CALLGRAPH"
	.align	4
	.sectionentsize	8
	.align		4
        /*0000*/ 	.word	0x00000000
	.align		4
        /*0004*/ 	.word	0xffffffff
	.align		4
        /*0008*/ 	.word	0x00000000
	.align		4
        /*000c*/ 	.word	0xfffffffe
	.align		4
        /*0010*/ 	.word	0x00000000
	.align		4
        /*0014*/ 	.word	0xfffffffd
	.align		4
        /*0018*/ 	.word	0x00000000
	.align		4
        /*001c*/ 	.word	0xfffffffc


//--------------------- .nv.constant4             --------------------------
	.section	.nv.constant4,"a",@progbits
	.align	8
	.align		8
.nv.constant4:
        /*0000*/ 	.dword	_$_str
	.align		8
        /*0008*/ 	.dword	_$_str_$_2


//--------------------- .text.triton_poi_fused__native_batch_norm_legit_no_training_convolution_relu_100 --------------------------
	.section	.text.triton_poi_fused__native_batch_norm_legit_no_training_convolution_relu_100,"ax",@progbits
	.align	128
        .global         triton_poi_fused__native_batch_norm_legit_no_training_convolution_relu_100
        .type           triton_poi_fused__native_batch_norm_legit_no_training_convolution_relu_100,@function
        .size           triton_poi_fused__native_batch_norm_legit_no_training_convolution_relu_100,(.L_x_1 - triton_poi_fused__native_batch_norm_legit_no_training_convolution_relu_100)
        .other          triton_poi_fused__native_batch_norm_legit_no_training_convolution_relu_100,@"STO_CUDA_ENTRY STV_DEFAULT"
triton_poi_fused__native_batch_norm_legit_no_training_convolution_relu_100:
.text.triton_poi_fused__native_batch_norm_legit_no_training_convolution_relu_100:
[----:B------:R-:W-:Y:S01]  /*0000*/  LDC R1, c[0x0][0x28] ;  /* 0x00000a00ff017b82 */ /* 0x000fe20000000800 */
[----:B------:R-:W1:Y:S07]  /*0010*/  S2R R0, SR_TID.X ;  /* 0x0000000000007919 */ /* 0x000e6e0000002100 */
[----:B------:R-:W2:Y:S01]  /*0020*/  LDC.64 R20, c[0x0][0x228] ;  /* 0x00008a00ff147b82 */ /* 0x000ea20000000a00 */
[----:B------:R-:W-:Y:S01]  /*0030*/  ULDC.64 UR4, c[0x0][0x208] ;  /* 0x0000820000047ab9 */ /* 0x000fe20000000a00 */
[----:B------:R-:W3:Y:S06]  /*0040*/  S2R R5, SR_CTAID.X ;  /* 0x0000000000057919 */ /* 0x000eec0000002500 */
[----:B------:R-:W4:Y:S08]  /*0050*/  LDC.64 R16, c[0x0][0x218] ;  /* 0x00008600ff107b82 */ /* 0x000f300000000a00 */
[----:B------:R-:W5:Y:S08]  /*0060*/  LDC.64 R18, c[0x0][0x220] ;  /* 0x00008800ff127b82 */ /* 0x000f700000000a00 */
[----:B------:R-:W5:Y:S01]  /*0070*/  LDC.64 R12, c[0x0][0x230] ;  /* 0x00008c00ff0c7b82 */ /* 0x000f620000000a00 */
[----:B-1----:R-:W-:-:S07]  /*0080*/  SHF.L.U32 R0, R0, 0x2, RZ ;  /* 0x0000000200007819 */ /* 0x002fce00000006ff */
[----:B------:R-:W1:Y:S01]  /*0090*/  LDC.64 R8, c[0x0][0x238] ;  /* 0x00008e00ff087b82 */ /* 0x000e620000000a00 */
[----:B---3--:R-:W-:Y:S02]  /*00a0*/  SHF.R.S32.HI R3, RZ, 0x16, R5 ;  /* 0x00000016ff037819 */ /* 0x008fe40000011405 */
[----:B------:R-:W-:Y:S02]  /*00b0*/  LOP3.LUT R0, R0, 0x1fc, RZ, 0xc0, !PT ;  /* 0x000001fc00007812 */ /* 0x000fe400078ec0ff */
[----:B------:R-:W-:Y:S02]  /*00c0*/  SGXT R3, R3, 0x1 ;  /* 0x000000010303781a */ /* 0x000fe40000000200 */
[----:B------:R-:W-:-:S04]  /*00d0*/  LEA R0, R5, R0, 0x9 ;  /* 0x0000000005007211 */ /* 0x000fc800078e48ff */
[----:B------:R-:W-:-:S04]  /*00e0*/  LEA.HI R3, R3, R0, RZ, 0x8 ;  /* 0x0000000003037211 */ /* 0x000fc800078f40ff */
[----:B------:R-:W-:-:S04]  /*00f0*/  SHF.R.S32.HI R3, RZ, 0x8, R3 ;  /* 0x00000008ff037819 */ /* 0x000fc80000011403 */
[----:B------:R-:W-:-:S04]  /*0100*/  LEA.HI R2, R3, R3, RZ, 0x6 ;  /* 0x0000000303027211 */ /* 0x000fc800078f30ff */
[----:B------:R-:W-:-:S04]  /*0110*/  LOP3.LUT R2, R2, 0xffffffc0, RZ, 0xc0, !PT ;  /* 0xffffffc002027812 */ /* 0x000fc800078ec0ff */
[----:B------:R-:W-:Y:S02]  /*0120*/  IADD3 R15, R3, -R2, RZ ;  /* 0x80000002030f7210 */ /* 0x000fe40007ffe0ff */
[----:B------:R-:W3:Y:S03]  /*0130*/  LDC.64 R2, c[0x0][0x210] ;  /* 0x00008400ff027b82 */ /* 0x000ee60000000a00 */
[----:B--2---:R-:W-:-:S05]  /*0140*/  IMAD.WIDE R20, R15, 0x4, R20 ;  /* 0x000000040f147825 */ /* 0x004fca00078e0214 */
[----:B------:R2:W2:Y:S01]  /*0150*/  LDG.E.EL R10, desc[UR4][R20.64] ;  /* 0x00000004140a7981 */ /* 0x0004a2000c2e1900 */
[----:B----4-:R-:W-:-:S04]  /*0160*/  IMAD.WIDE R16, R15, 0x4, R16 ;  /* 0x000000040f107825 */ /* 0x010fc800078e0210 */
[----:B-----5:R-:W-:Y:S01]  /*0170*/  IMAD.WIDE R18, R15, 0x4, R18 ;  /* 0x000000040f127825 */ /* 0x020fe200078e0212 */
[----:B------:R4:W5:Y:S04]  /*0180*/  LDG.E.EL R11, desc[UR4][R16.64] ;  /* 0x00000004100b7981 */ /* 0x000968000c2e1900 */
[----:B------:R-:W5:Y:S01]  /*0190*/  LDG.E.EL R14, desc[UR4][R18.64] ;  /* 0x00000004120e7981 */ /* 0x000f62000c2e1900 */
[----:B---3--:R-:W-:-:S05]  /*01a0*/  IMAD.WIDE R2, R0, 0x4, R2 ;  /* 0x0000000400027825 */ /* 0x008fca00078e0202 */
[----:B------:R-:W5:Y:S01]  /*01b0*/  LDG.E.128 R4, desc[UR4][R2.64] ;  /* 0x0000000402047981 */ /* 0x000f62000c1e1d00 */
[----:B0-2---:R-:W-:-:S04]  /*01c0*/  IMAD.WIDE R20, R15, 0x4, R12 ;  /* 0x000000040f147825 */ /* 0x005fc800078e020c */
[----:B-1----:R-:W-:Y:S01]  /*01d0*/  IMAD.WIDE R22, R15, 0x4, R8 ;  /* 0x000000040f167825 */ /* 0x002fe200078e0208 */
[----:B------:R-:W2:Y:S01]  /*01e0*/  LDG.E.EL R12, desc[UR4][R20.64] ;  /* 0x00000004140c7981 */ /* 0x000ea2000c2e1900 */
[----:B----4-:R-:W-:Y:S01]  /*01f0*/  HFMA2.MMA R16, -RZ, RZ, 1.625, 0 ;  /* 0x3e800000ff107435 */ /* 0x010fe200000001ff */
[----:B------:R-:W0:Y:S02]  /*0200*/  LDC.64 R8, c[0x0][0x240] ;  /* 0x00009000ff087b82 */ /* 0x000e240000000a00 */
[----:B------:R-:W2:Y:S01]  /*0210*/  LDG.E.EL R13, desc[UR4][R22.64] ;  /* 0x00000004160d7981 */ /* 0x000ea2000c2e1900 */
[----:B------:R-:W-:-:S04]  /*0220*/  FADD R10, R10, 9.9999997473787516356e-06 ;  /* 0x3727c5ac0a0a7421 */ /* 0x000fc80000000000 */
[----:B------:R-:W1:Y:S02]  /*0230*/  MUFU.SQRT R15, R10 ;  /* 0x0000000a000f7308 */ /* 0x000e640000002000 */
[C---:B-1----:R-:W-:Y:S02]  /*0240*/  FSETP.GT.AND P0, PT, R15.reuse, 8.50705917302346158658e+37, PT ;  /* 0x7e8000000f00780b */ /* 0x042fe40003f04000 */
[----:B------:R-:W-:-:S11]  /*0250*/  FSETP.GEU.AND P1, PT, R15, 1.175494350822287508e-38, PT ;  /* 0x008000000f00780b */ /* 0x000fd60003f2e000 */
[----:B------:R-:W-:-:S04]  /*0260*/  @P0 FMUL R15, R15, 0.25 ;  /* 0x3e8000000f0f0820 */ /* 0x000fc80000400000 */
[----:B------:R-:W-:-:S06]  /*0270*/  @!P1 FMUL R15, R15, 16777216 ;  /* 0x4b8000000f0f9820 */ /* 0x000fcc0000400000 */
[----:B------:R-:W1:Y:S01]  /*0280*/  MUFU.RCP R15, R15 ;  /* 0x0000000f000f7308 */ /* 0x000e620000001000 */
[----:B------:R-:W-:Y:S01]  /*0290*/  FSEL R16, R16, 1, P0 ;  /* 0x3f80000010107808 */ /* 0x000fe20000000000 */
[--C-:B-----5:R-:W-:Y:S01]  /*02a0*/  FADD R4, R4, R11.reuse ;  /* 0x0000000b04047221 */ /* 0x120fe20000000000 */
[--C-:B------:R-:W-:Y:S01]  /*02b0*/  FADD R5, R5, R11.reuse ;  /* 0x0000000b05057221 */ /* 0x100fe20000000000 */
[--C-:B------:R-:W-:Y:S02]  /*02c0*/  FADD R6, R6, R11.reuse ;  /* 0x0000000b06067221 */ /* 0x100fe40000000000 */
[----:B------:R-:W-:Y:S01]  /*02d0*/  @!P1 FMUL R16, R16, 16777216 ;  /* 0x4b80000010109820 */ /* 0x000fe20000400000 */
[----:B------:R-:W-:Y:S01]  /*02e0*/  FADD R7, R7, R11 ;  /* 0x0000000b07077221 */ /* 0x000fe20000000000 */
[C---:B------:R-:W-:Y:S01]  /*02f0*/  FADD R11, -R14.reuse, R4 ;  /* 0x000000040e0b7221 */ /* 0x040fe20000000100 */
[C---:B------:R-:W-:Y:S02]  /*0300*/  FADD R17, -R14.reuse, R6 ;  /* 0x000000060e117221 */ /* 0x040fe40000000100 */
[C---:B------:R-:W-:Y:S01]  /*0310*/  FADD R19, -R14.reuse, R7 ;  /* 0x000000070e137221 */ /* 0x040fe20000000100 */
[----:B-1----:R-:W-:Y:S01]  /*0320*/  FMUL R16, R15, R16 ;  /* 0x000000100f107220 */ /* 0x002fe20000400000 */
[----:B------:R-:W-:-:S03]  /*0330*/  FADD R15, -R14, R5 ;  /* 0x000000050e0f7221 */ /* 0x000fc60000000100 */
[C---:B------:R-:W-:Y:S01]  /*0340*/  FMUL R11, R16.reuse, R11 ;  /* 0x0000000b100b7220 */ /* 0x040fe20000400000 */
[C---:B------:R-:W-:Y:S01]  /*0350*/  FMUL R14, R16.reuse, R15 ;  /* 0x0000000f100e7220 */ /* 0x040fe20000400000 */
[C---:B------:R-:W-:Y:S01]  /*0360*/  FMUL R10, R16.reuse, R17 ;  /* 0x00000011100a7220 */ /* 0x040fe20000400000 */
[----:B------:R-:W-:Y:S01]  /*0370*/  FMUL R16, R16, R19 ;  /* 0x0000001310107220 */ /* 0x000fe20000400000 */
[C-C-:B--2---:R-:W-:Y:S01]  /*0380*/  FFMA R11, R12.reuse, R11, R13.reuse ;  /* 0x0000000b0c0b7223 */ /* 0x144fe2000000000d */
[C-C-:B------:R-:W-:Y:S01]  /*0390*/  FFMA R14, R12.reuse, R14, R13.reuse ;  /* 0x0000000e0c0e7223 */ /* 0x140fe2000000000d */
[C-C-:B------:R-:W-:Y:S01]  /*03a0*/  FFMA R10, R12.reuse, R10, R13.reuse ;  /* 0x0000000a0c0a7223 */ /* 0x140fe2000000000d */
[----:B------:R-:W-:Y:S02]  /*03b0*/  FFMA R16, R12, R16, R13 ;  /* 0x000000100c107223 */ /* 0x000fe4000000000d */
[----:B------:R-:W-:Y:S02]  /*03c0*/  FSETP.GEU.AND P3, PT, R11, RZ, PT ;  /* 0x000000ff0b00720b */ /* 0x000fe40003f6e000 */
[----:B------:R-:W-:-:S02]  /*03d0*/  FSETP.GEU.AND P2, PT, R14, RZ, PT ;  /* 0x000000ff0e00720b */ /* 0x000fc40003f4e000 */
[----:B------:R-:W-:Y:S02]  /*03e0*/  FSETP.GEU.AND P1, PT, R10, RZ, PT ;  /* 0x000000ff0a00720b */ /* 0x000fe40003f2e000 */
[----:B------:R-:W-:Y:S01]  /*03f0*/  FSETP.GEU.AND P0, PT, R16, RZ, PT ;  /* 0x000000ff1000720b */ /* 0x000fe20003f0e000 */
[----:B0-----:R-:W-:Y:S01]  /*0400*/  IMAD.WIDE R12, R0, 0x4, R8 ;  /* 0x00000004000c7825 */ /* 0x001fe200078e0208 */
[----:B------:R-:W-:Y:S02]  /*0410*/  SEL R8, R11, RZ, P3 ;  /* 0x000000ff0b087207 */ /* 0x000fe40001800000 */
[----:B------:R-:W-:Y:S02]  /*0420*/  SEL R9, R14, RZ, P2 ;  /* 0x000000ff0e097207 */ /* 0x000fe40001000000 */
[----:B------:R-:W-:Y:S02]  /*0430*/  SEL R10, R10, RZ, P1 ;  /* 0x000000ff0a0a7207 */ /* 0x000fe40000800000 */
[----:B------:R-:W-:Y:S01]  /*0440*/  SEL R11, R16, RZ, P0 ;  /* 0x000000ff100b7207 */ /* 0x000fe20000000000 */
[----:B------:R-:W-:Y:S04]  /*0450*/  STG.E.128 desc[UR4][R2.64], R4 ;  /* 0x0000000402007986 */ /* 0x000fe8000c101d04 */
[----:B------:R-:W-:Y:S01]  /*0460*/  STG.E.128 desc[UR4][R12.64], R8 ;  /* 0x000000080c007986 */ /* 0x000fe2000c101d04 */
[----:B------:R-:W-:Y:S05]  /*0470*/  EXIT ;  /* 0x000000000000794d */ /* 0x000fea0003800000 */
.L_x_0:
[----:B------:R-:W-:-:S00]  /*0480*/  BRA `(.L_x_0) ;  /* 0xfffffffc00fc7947 */ /* 0x000fc0000383ffff */
[----:B------:R-:W-:-:S00]  /*0490*/  NOP ;  /* 0x0000000000007918 */ /* 0x000fc00000000000 */
        /* <DEDUP_REMOVED lines=14> */
.L_x_1:


//--------------------- .nv.global.init           --------------------------
	.section	.nv.global.init,"aw",@progbits
.nv.global.init:
	.type		_$_str,@object
	.size		_$_str,(_$_str_$_2 - _$_str)
_$_str:
        /*0000*/ 	.byte	0x5f, 0x5f, 0x43, 0x55, 0x44, 0x41, 0x5f, 0x46, 0x54, 0x5a, 0x00
	.type		_$_str_$_2,@object
	.size		_$_str_$_2,(.L_1 - _$_str_$_2)
_$_str_$_2:
        /*000b*/ 	.byte	0x5f, 0x5f, 0x43, 0x55, 0x44, 0x41, 0x5f, 0x50, 0x52, 0x45, 0x43, 0x5f, 0x53, 0x51, 0x52, 0x54
        /*001b*/ 	.byte	0x00
.L_1:


//--------------------- .nv.constant0.triton_poi_fused__native_batch_norm_legit_no_training_convolution_relu_100 --------------------------
	.section	.nv.constant0.triton_poi_fused__native_batch_norm_legit_no_training_convolution_relu_100,"a",@progbits
	.sectionflags	@""
	.align	4
.nv.constant0.triton_poi_fused__native_batch_norm_legit_no_training_convolution_relu_100:
	.zero		588
